//
// Generated by NVIDIA NVVM Compiler
//
// Compiler Build ID: CL-36424714
// Cuda compilation tools, release 13.0, V13.0.88
// Based on NVVM 20.0.0
//

.version 9.0
.target sm_100
.address_size 64

	// .globl	_Z12matrizTransGPiS_ii

.visible .entry _Z12matrizTransGPiS_ii(
	.param .u64 .ptr .align 1 _Z12matrizTransGPiS_ii_param_0,
	.param .u64 .ptr .align 1 _Z12matrizTransGPiS_ii_param_1,
	.param .u32 _Z12matrizTransGPiS_ii_param_2,
	.param .u32 _Z12matrizTransGPiS_ii_param_3
)
{
	.reg .pred 	%p<4>;
	.reg .b32 	%r<14>;
	.reg .b64 	%rd<9>;

	ld.param.u64 	%rd1, [_Z12matrizTransGPiS_ii_param_0];
	ld.param.u64 	%rd2, [_Z12matrizTransGPiS_ii_param_1];
	ld.param.u32 	%r3, [_Z12matrizTransGPiS_ii_param_2];
	ld.param.u32 	%r4, [_Z12matrizTransGPiS_ii_param_3];
	mov.u32 	%r5, %ctaid.y;
	mov.u32 	%r6, %ntid.y;
	mov.u32 	%r7, %tid.y;
	mad.lo.s32 	%r1, %r5, %r6, %r7;
	mov.u32 	%r8, %ctaid.x;
	mov.u32 	%r9, %ntid.x;
	mov.u32 	%r10, %tid.x;
	mad.lo.s32 	%r2, %r8, %r9, %r10;
	setp.ge.s32 	%p1, %r1, %r3;
	setp.ge.s32 	%p2, %r2, %r4;
	or.pred  	%p3, %p1, %p2;
	@%p3 bra 	$L__BB0_2;
	cvta.to.global.u64 	%rd3, %rd1;
	cvta.to.global.u64 	%rd4, %rd2;
	mad.lo.s32 	%r11, %r4, %r1, %r2;
	mad.lo.s32 	%r12, %r3, %r2, %r1;
	mul.wide.s32 	%rd5, %r11, 4;
	add.s64 	%rd6, %rd3, %rd5;
	ld.global.u32 	%r13, [%rd6];
	mul.wide.s32 	%rd7, %r12, 4;
	add.s64 	%rd8, %rd4, %rd7;
	st.global.u32 	[%rd8], %r13;
$L__BB0_2:
	ret;

}


// ===== COMPILED SASS (sm_100) =====

	.target	sm_100

	.elftype	@"ET_EXEC"


//--------------------- .note.nv.tkinfo           --------------------------
	.section	.note.nv.tkinfo,"",@"SHT_NOTE"
	.sectionflags	@"SHF_NOTE_NV_TKINFO"
	.tkinfo
        /*0018*/ 	.word	0x00000002
        /*0030*/ 	.string	""
        /*0030*/ 	.string	"ptxas"
        /*0030*/ 	.string	"Cuda compilation tools, release 13.0, V13.0.88"
        /*0030*/ 	.string	"Build cuda_13.0.r13.0/compiler.36424714_0"
        /*0030*/ 	.string	"-arch sm_100 -m 64 "



//--------------------- .note.nv.cuinfo           --------------------------
	.section	.note.nv.cuinfo,"",@"SHT_NOTE"
	.sectionflags	@"SHF_NOTE_NV_CUINFO"
        /*0018*/ 	.short	0x0002
        /*001a*/ 	.short	0x0064
        /*001c*/ 	.short	0x0082
	.zero		2


//--------------------- .nv.info                  --------------------------
	.section	.nv.info,"",@"SHT_CUDA_INFO"
	.align	4


	//----- nvinfo : EIATTR_REGCOUNT
	.align		4
        /*0000*/ 	.byte	0x04, 0x2f
        /*0002*/ 	.short	(.L_1 - .L_0)
	.align		4
.L_0:
        /*0004*/ 	.word	index@(_Z12matrizTransGPiS_ii)
        /*0008*/ 	.word	0x0000000a


	//----- nvinfo : EIATTR_FRAME_SIZE
	.align		4
.L_1:
        /*000c*/ 	.byte	0x04, 0x11
        /*000e*/ 	.short	(.L_3 - .L_2)
	.align		4
.L_2:
        /*0010*/ 	.word	index@(_Z12matrizTransGPiS_ii)
        /*0014*/ 	.word	0x00000000


	//----- nvinfo : EIATTR_MIN_STACK_SIZE
	.align		4
.L_3:
        /*0018*/ 	.byte	0x04, 0x12
        /*001a*/ 	.short	(.L_5 - .L_4)
	.align		4
.L_4:
        /*001c*/ 	.word	index@(_Z12matrizTransGPiS_ii)
        /*0020*/ 	.word	0x00000000
.L_5:


//--------------------- .nv.compat                --------------------------
	.section	.nv.compat,"",@"SHT_CUDA_COMPAT_INFO"
	.align	4
        /*0000*/ 	.byte	0x02, 0x09, 0x00, 0x00, 0x02, 0x02, 0x01, 0x00, 0x02, 0x05, 0x05, 0x00, 0x03, 0x07, 0x01, 0x01
        /*0010*/ 	.byte	0x02, 0x03, 0x00, 0x00, 0x02, 0x06, 0x01, 0x00, 0x04, 0x0b, 0x08, 0x00, 0x09, 0x00, 0x00, 0x00
        /*0020*/ 	.byte	0x00, 0x00, 0x00, 0x00


//--------------------- .nv.info._Z12matrizTransGPiS_ii --------------------------
	.section	.nv.info._Z12matrizTransGPiS_ii,"",@"SHT_CUDA_INFO"
	.sectionflags	@""
	.align	4


	//----- nvinfo : EIATTR_CUDA_API_VERSION
	.align		4
        /*0000*/ 	.byte	0x04, 0x37
        /*0002*/ 	.short	(.L_7 - .L_6)
.L_6:
        /*0004*/ 	.word	0x00000082


	//----- nvinfo : EIATTR_KPARAM_INFO
	.align		4
.L_7:
        /*0008*/ 	.byte	0x04, 0x17
        /*000a*/ 	.short	(.L_9 - .L_8)
.L_8:
        /*000c*/ 	.word	0x00000000
        /*0010*/ 	.short	0x0003
        /*0012*/ 	.short	0x0014
        /*0014*/ 	.byte	0x00, 0xf0, 0x11, 0x00


	//----- nvinfo : EIATTR_KPARAM_INFO
	.align		4
.L_9:
        /*0018*/ 	.byte	0x04, 0x17
        /*001a*/ 	.short	(.L_11 - .L_10)
.L_10:
        /*001c*/ 	.word	0x00000000
        /*0020*/ 	.short	0x0002
        /*0022*/ 	.short	0x0010
        /*0024*/ 	.byte	0x00, 0xf0, 0x11, 0x00


	//----- nvinfo : EIATTR_KPARAM_INFO
	.align		4
.L_11:
        /*0028*/ 	.byte	0x04, 0x17
        /*002a*/ 	.short	(.L_13 - .L_12)
.L_12:
        /*002c*/ 	.word	0x00000000
        /*0030*/ 	.short	0x0001
        /*0032*/ 	.short	0x0008
        /*0034*/ 	.byte	0x00, 0xf5, 0x21, 0x00


	//----- nvinfo : EIATTR_KPARAM_INFO
	.align		4
.L_13:
        /*0038*/ 	.byte	0x04, 0x17
        /*003a*/ 	.short	(.L_15 - .L_14)
.L_14:
        /*003c*/ 	.word	0x00000000
        /*0040*/ 	.short	0x0000
        /*0042*/ 	.short	0x0000
        /*0044*/ 	.byte	0x00, 0xf5, 0x21, 0x00


	//----- nvinfo : EIATTR_SPARSE_MMA_MASK
	.align		4
.L_15:
        /*0048*/ 	.byte	0x03, 0x50
        /*004a*/ 	.short	0x0000


	//----- nvinfo : EIATTR_MAXREG_COUNT
	.align		4
        /*004c*/ 	.byte	0x03, 0x1b
        /*004e*/ 	.short	0x00ff


	//----- nvinfo : EIATTR_MERCURY_ISA_VERSION
	.align		4
        /*0050*/ 	.byte	0x03, 0x5f
        /*0052*/ 	.short	0x0101


	//----- nvinfo : EIATTR_VRC_CTA_INIT_COUNT
	.align		4
        /*0054*/ 	.byte	0x02, 0x4a
	.zero		1
	.zero		1


	//----- nvinfo : EIATTR_EXIT_INSTR_OFFSETS
	.align		4
        /*0058*/ 	.byte	0x04, 0x1c
        /*005a*/ 	.short	(.L_17 - .L_16)


	//   ....[0]....
.L_16:
        /*005c*/ 	.word	0x000000c0


	//   ....[1]....
        /*0060*/ 	.word	0x00000160


	//----- nvinfo : EIATTR_CBANK_PARAM_SIZE
	.align		4
.L_17:
        /*0064*/ 	.byte	0x03, 0x19
        /*0066*/ 	.short	0x0018


	//----- nvinfo : EIATTR_PARAM_CBANK
	.align		4
        /*0068*/ 	.byte	0x04, 0x0a
        /*006a*/ 	.short	(.L_19 - .L_18)
	.align		4
.L_18:
        /*006c*/ 	.word	index@(.nv.constant0._Z12matrizTransGPiS_ii)
        /*0070*/ 	.short	0x0380
        /*0072*/ 	.short	0x0018


	//----- nvinfo : EIATTR_SW_WAR
	.align		4
.L_19:
        /*0074*/ 	.byte	0x04, 0x36
        /*0076*/ 	.short	(.L_21 - .L_20)
.L_20:
        /*0078*/ 	.word	0x00000008
.L_21:


//--------------------- .nv.callgraph             --------------------------
	.section	.nv.callgraph,"",@"SHT_CUDA_CALLGRAPH"
	.align	4
	.sectionentsize	8
	.align		4
        /*0000*/ 	.word	0x00000000
	.align		4
        /*0004*/ 	.word	0xffffffff
	.align		4
        /*0008*/ 	.word	0x00000000
	.align		4
        /*000c*/ 	.word	0xfffffffe
	.align		4
        /*0010*/ 	.word	0x00000000
	.align		4
        /*0014*/ 	.word	0xfffffffd
	.align		4
        /*0018*/ 	.word	0x00000000
	.align		4
        /*001c*/ 	.word	0xfffffffc


//--------------------- .text._Z12matrizTransGPiS_ii --------------------------
	.section	.text._Z12matrizTransGPiS_ii,"ax",@progbits
	.align	128
        .global         _Z12matrizTransGPiS_ii
        .type           _Z12matrizTransGPiS_ii,@function
        .size           _Z12matrizTransGPiS_ii,(.L_x_1 - _Z12matrizTransGPiS_ii)
        .other          _Z12matrizTransGPiS_ii,@"STO_CUDA_ENTRY STV_DEFAULT"
_Z12matrizTransGPiS_ii:
.text._Z12matrizTransGPiS_ii:
[----:B------:R-:W-:Y:S01]  /*0000*/  LDC R1, c[0x0][0x37c] ;  /* 0x0000df00ff017b82 */ /* 0x000fe20000000800 */
[----:B------:R-:W0:Y:S07]  /*0010*/  S2R R2, SR_TID.X ;  /* 0x0000000000027919 */ /* 0x000e2e0000002100 */
[----:B------:R-:W1:Y:S01]  /*0020*/  LDC R0, c[0x0][0x364] ;  /* 0x0000d900ff007b82 */ /* 0x000e620000000800 */
[----:B------:R-:W2:Y:S01]  /*0030*/  LDCU.64 UR6, c[0x0][0x390] ;  /* 0x00007200ff0677ac */ /* 0x000ea20008000a00 */
[----:B------:R-:W1:Y:S06]  /*0040*/  S2R R3, SR_TID.Y ;  /* 0x0000000000037919 */ /* 0x000e6c0000002200 */
[----:B------:R-:W0:Y:S08]  /*0050*/  S2UR UR5, SR_CTAID.X ;  /* 0x00000000000579c3 */ /* 0x000e300000002500 */
[----:B------:R-:W0:Y:S08]  /*0060*/  LDC R7, c[0x0][0x360] ;  /* 0x0000d800ff077b82 */ /* 0x000e300000000800 */
[----:B------:R-:W1:Y:S01]  /*0070*/  S2UR UR4, SR_CTAID.Y ;  /* 0x00000000000479c3 */ /* 0x000e620000002600 */
[----:B0-----:R-:W-:-:S05]  /*0080*/  IMAD R7, R7, UR5, R2 ;  /* 0x0000000507077c24 */ /* 0x001fca000f8e0202 */
[----:B--2---:R-:W-:Y:S01]  /*0090*/  ISETP.GE.AND P0, PT, R7, UR7, PT ;  /* 0x0000000707007c0c */ /* 0x004fe2000bf06270 */
[----:B-1----:R-:W-:-:S05]  /*00a0*/  IMAD R0, R0, UR4, R3 ;  /* 0x0000000400007c24 */ /* 0x002fca000f8e0203 */
[----:B------:R-:W-:-:S13]  /*00b0*/  ISETP.GE.OR P0, PT, R0, UR6, P0 ;  /* 0x0000000600007c0c */ /* 0x000fda0008706670 */
[----:B------:R-:W-:Y:S05]  /*00c0*/  @P0 EXIT ;  /* 0x000000000000094d */ /* 0x000fea0003800000 */
[----:B------:R-:W0:Y:S01]  /*00d0*/  LDC.64 R2, c[0x0][0x380] ;  /* 0x0000e000ff027b82 */ /* 0x000e220000000a00 */
[----:B------:R-:W1:Y:S01]  /*00e0*/  LDCU.64 UR4, c[0x0][0x358] ;  /* 0x00006b00ff0477ac */ /* 0x000e620008000a00 */
[----:B------:R-:W-:-:S04]  /*00f0*/  IMAD R5, R0, UR7, R7 ;  /* 0x0000000700057c24 */ /* 0x000fc8000f8e0207 */
[----:B0-----:R-:W-:Y:S02]  /*0100*/  IMAD.WIDE R2, R5, 0x4, R2 ;  /* 0x0000000405027825 */ /* 0x001fe400078e0202 */
[----:B------:R-:W0:Y:S04]  /*0110*/  LDC.64 R4, c[0x0][0x388] ;  /* 0x0000e200ff047b82 */ /* 0x000e280000000a00 */
[----:B-1----:R-:W2:Y:S01]  /*0120*/  LDG.E R3, desc[UR4][R2.64] ;  /* 0x0000000402037981 */ /* 0x002ea2000c1e1900 */
[----:B------:R-:W-:-:S04]  /*0130*/  IMAD R7, R7, UR6, R0 ;  /* 0x0000000607077c24 */ /* 0x000fc8000f8e0200 */
[----:B0-----:R-:W-:-:S05]  /*0140*/  IMAD.WIDE R4, R7, 0x4, R4 ;  /* 0x0000000407047825 */ /* 0x001fca00078e0204 */
[----:B--2---:R-:W-:Y:S01]  /*0150*/  STG.E desc[UR4][R4.64], R3 ;  /* 0x0000000304007986 */ /* 0x004fe2000c101904 */
[----:B------:R-:W-:Y:S05]  /*0160*/  EXIT ;  /* 0x000000000000794d */ /* 0x000fea0003800000 */
.L_x_0:
[----:B------:R-:W-:-:S00]  /*0170*/  BRA `(.L_x_0) ;  /* 0xfffffffc00fc7947 */ /* 0x000fc0000383ffff */
[----:B------:R-:W-:-:S00]  /*0180*/  NOP ;  /* 0x0000000000007918 */ /* 0x000fc00000000000 */
[----:B------:R-:W-:-:S00]  /*0190*/  NOP ;  /* 0x0000000000007918 */ /* 0x000fc00000000000 */
[----:B------:R-:W-:-:S00]  /*01a0*/  NOP ;  /* 0x0000000000007918 */ /* 0x000fc00000000000 */
[----:B------:R-:W-:-:S00]  /*01b0*/  NOP ;  /* 0x0000000000007918 */ /* 0x000fc00000000000 */
[----:B------:R-:W-:-:S00]  /*01c0*/  NOP ;  /* 0x0000000000007918 */ /* 0x000fc00000000000 */
[----:B------:R-:W-:-:S00]  /*01d0*/  NOP ;  /* 0x0000000000007918 */ /* 0x000fc00000000000 */
[----:B------:R-:W-:-:S00]  /*01e0*/  NOP ;  /* 0x0000000000007918 */ /* 0x000fc00000000000 */
[----:B------:R-:W-:-:S00]  /*01f0*/  NOP ;  /* 0x0000000000007918 */ /* 0x000fc00000000000 */
.L_x_1:


//--------------------- .nv.shared.reserved.0     --------------------------
	.section	.nv.shared.reserved.0,"aw",@nobits
	.weak		__nv_reservedSMEM_offset_0_alias
	.size		__nv_reservedSMEM_offset_0_alias, 0, 64
	.other		__nv_reservedSMEM_offset_0_alias,@"STO_CUDA_RESERVED_SHARED STV_DEFAULT"
__nv_reservedSMEM_offset_0_alias:
	.zero		0
	.zero		64


//--------------------- .nv.constant0._Z12matrizTransGPiS_ii --------------------------
	.section	.nv.constant0._Z12matrizTransGPiS_ii,"a",@progbits
	.sectionflags	@""
	.align	4
.nv.constant0._Z12matrizTransGPiS_ii:
	.zero		920


//--------------------- SYMBOLS --------------------------

	.type		.nv.reservedSmem.offset0,@object
	.size		.nv.reservedSmem.offset0,0x4
